//
// Generated by NVIDIA NVVM Compiler
//
// Compiler Build ID: CL-36424714
// Cuda compilation tools, release 13.0, V13.0.88
// Based on NVVM 20.0.0
//

.version 9.0
.target sm_100
.address_size 64

	// .globl	_Z12helloFromGPUv
.extern .func  (.param .b32 func_retval0) vprintf
(
	.param .b64 vprintf_param_0,
	.param .b64 vprintf_param_1
)
;
.global .align 1 .b8 $str[31] = {72, 101, 108, 108, 111, 32, 119, 111, 114, 108, 100, 32, 102, 114, 111, 109, 32, 71, 80, 85, 32, 116, 104, 114, 101, 100, 32, 53, 33, 10};

.visible .entry _Z12helloFromGPUv()
{
	.reg .pred 	%p<2>;
	.reg .b32 	%r<4>;
	.reg .b64 	%rd<3>;

	mov.u32 	%r1, %tid.x;
	setp.ne.s32 	%p1, %r1, 5;
	@%p1 bra 	$L__BB0_2;
	mov.u64 	%rd1, $str;
	cvta.global.u64 	%rd2, %rd1;
	{ // callseq 0, 0
	.param .b64 param0;
	st.param.b64 	[param0], %rd2;
	.param .b64 param1;
	st.param.b64 	[param1], 0;
	.param .b32 retval0;
	call.uni (retval0), 
	vprintf, 
	(
	param0, 
	param1
	);
	ld.param.b32 	%r2, [retval0];
	} // callseq 0
$L__BB0_2:
	ret;

}


// ===== COMPILED SASS (sm_100) =====

	.target	sm_100

	.elftype	@"ET_EXEC"


//--------------------- .note.nv.tkinfo           --------------------------
	.section	.note.nv.tkinfo,"",@"SHT_NOTE"
	.sectionflags	@"SHF_NOTE_NV_TKINFO"
	.tkinfo
        /*0018*/ 	.word	0x00000002
        /*0030*/ 	.string	""
        /*0030*/ 	.string	"ptxas"
        /*0030*/ 	.string	"Cuda compilation tools, release 13.0, V13.0.88"
        /*0030*/ 	.string	"Build cuda_13.0.r13.0/compiler.36424714_0"
        /*0030*/ 	.string	"-arch sm_100 -m 64 "



//--------------------- .note.nv.cuinfo           --------------------------
	.section	.note.nv.cuinfo,"",@"SHT_NOTE"
	.sectionflags	@"SHF_NOTE_NV_CUINFO"
        /*0018*/ 	.short	0x0002
        /*001a*/ 	.short	0x0064
        /*001c*/ 	.short	0x0082
	.zero		2


//--------------------- .nv.info                  --------------------------
	.section	.nv.info,"",@"SHT_CUDA_INFO"
	.align	4


	//----- nvinfo : EIATTR_REGCOUNT
	.align		4
        /*0000*/ 	.byte	0x04, 0x2f
        /*0002*/ 	.short	(.L_2 - .L_1)
	.align		4
.L_1:
        /*0004*/ 	.word	index@(_Z12helloFromGPUv)
        /*0008*/ 	.word	0x00000018


	//----- nvinfo : EIATTR_FRAME_SIZE
	.align		4
.L_2:
        /*000c*/ 	.byte	0x04, 0x11
        /*000e*/ 	.short	(.L_4 - .L_3)
	.align		4
.L_3:
        /*0010*/ 	.word	index@(_Z12helloFromGPUv)
        /*0014*/ 	.word	0x00000000


	//----- nvinfo : EIATTR_MIN_STACK_SIZE
	.align		4
.L_4:
        /*0018*/ 	.byte	0x04, 0x12
        /*001a*/ 	.short	(.L_6 - .L_5)
	.align		4
.L_5:
        /*001c*/ 	.word	index@(_Z12helloFromGPUv)
        /*0020*/ 	.word	0x00000000
.L_6:


//--------------------- .nv.compat                --------------------------
	.section	.nv.compat,"",@"SHT_CUDA_COMPAT_INFO"
	.align	4
        /*0000*/ 	.byte	0x02, 0x09, 0x00, 0x00, 0x02, 0x02, 0x01, 0x00, 0x02, 0x05, 0x05, 0x00, 0x03, 0x07, 0x01, 0x01
        /*0010*/ 	.byte	0x02, 0x03, 0x00, 0x00, 0x02, 0x06, 0x01, 0x00, 0x04, 0x0b, 0x08, 0x00, 0x09, 0x00, 0x00, 0x00
        /*0020*/ 	.byte	0x00, 0x00, 0x00, 0x00


//--------------------- .nv.info._Z12helloFromGPUv --------------------------
	.section	.nv.info._Z12helloFromGPUv,"",@"SHT_CUDA_INFO"
	.sectionflags	@""
	.align	4


	//----- nvinfo : EIATTR_CUDA_API_VERSION
	.align		4
        /*0000*/ 	.byte	0x04, 0x37
        /*0002*/ 	.short	(.L_8 - .L_7)
.L_7:
        /*0004*/ 	.word	0x00000082


	//----- nvinfo : EIATTR_SPARSE_MMA_MASK
	.align		4
.L_8:
        /*0008*/ 	.byte	0x03, 0x50
        /*000a*/ 	.short	0x0000


	//----- nvinfo : EIATTR_MAXREG_COUNT
	.align		4
        /*000c*/ 	.byte	0x03, 0x1b
        /*000e*/ 	.short	0x00ff


	//----- nvinfo : EIATTR_EXTERNS
	.align		4
        /*0010*/ 	.byte	0x04, 0x0f
        /*0012*/ 	.short	(.L_10 - .L_9)


	//   ....[0]....
	.align		4
.L_9:
        /*0014*/ 	.word	index@(vprintf)


	//----- nvinfo : EIATTR_MERCURY_ISA_VERSION
	.align		4
.L_10:
        /*0018*/ 	.byte	0x03, 0x5f
        /*001a*/ 	.short	0x0101


	//----- nvinfo : EIATTR_VRC_CTA_INIT_COUNT
	.align		4
        /*001c*/ 	.byte	0x02, 0x4a
	.zero		1
	.zero		1


	//----- nvinfo : EIATTR_SYSCALL_OFFSETS
	.align		4
        /*0020*/ 	.byte	0x04, 0x46
        /*0022*/ 	.short	(.L_12 - .L_11)


	//   ....[0]....
.L_11:
        /*0024*/ 	.word	0x000000b0


	//----- nvinfo : EIATTR_EXIT_INSTR_OFFSETS
	.align		4
.L_12:
        /*0028*/ 	.byte	0x04, 0x1c
        /*002a*/ 	.short	(.L_14 - .L_13)


	//   ....[0]....
.L_13:
        /*002c*/ 	.word	0x00000030


	//   ....[1]....
        /*0030*/ 	.word	0x000000c0


	//----- nvinfo : EIATTR_CRS_STACK_SIZE
	.align		4
.L_14:
        /*0034*/ 	.byte	0x04, 0x1e
        /*0036*/ 	.short	(.L_16 - .L_15)
.L_15:
        /*0038*/ 	.word	0x00000000


	//----- nvinfo : EIATTR_SW_WAR
	.align		4
.L_16:
        /*003c*/ 	.byte	0x04, 0x36
        /*003e*/ 	.short	(.L_18 - .L_17)
.L_17:
        /*0040*/ 	.word	0x00000008
.L_18:


//--------------------- .nv.callgraph             --------------------------
	.section	.nv.callgraph,"",@"SHT_CUDA_CALLGRAPH"
	.align	4
	.sectionentsize	8
	.align		4
        /*0000*/ 	.word	0x00000000
	.align		4
        /*0004*/ 	.word	0xffffffff
	.align		4
        /*0008*/ 	.word	index@(_Z12helloFromGPUv)
	.align		4
        /*000c*/ 	.word	index@(vprintf)
	.align		4
        /*0010*/ 	.word	0x00000000
	.align		4
        /*0014*/ 	.word	0xfffffffe
	.align		4
        /*0018*/ 	.word	0x00000000
	.align		4
        /*001c*/ 	.word	0xfffffffd
	.align		4
        /*0020*/ 	.word	0x00000000
	.align		4
        /*0024*/ 	.word	0xfffffffc


//--------------------- .nv.constant4             --------------------------
	.section	.nv.constant4,"a",@progbits
	.align	8
	.align		8
.nv.constant4:
        /*0000*/ 	.dword	vprintf
	.align		8
        /*0008*/ 	.dword	$str


//--------------------- .text._Z12helloFromGPUv   --------------------------
	.section	.text._Z12helloFromGPUv,"ax",@progbits
	.align	128
        .global         _Z12helloFromGPUv
        .type           _Z12helloFromGPUv,@function
        .size           _Z12helloFromGPUv,(.L_x_2 - _Z12helloFromGPUv)
        .other          _Z12helloFromGPUv,@"STO_CUDA_ENTRY STV_DEFAULT"
_Z12helloFromGPUv:
.text._Z12helloFromGPUv:
[----:B------:R-:W0:Y:S01]  /*0000*/  LDC R1, c[0x0][0x37c] ;  /* 0x0000df00ff017b82 */ /* 0x000e220000000800 */
[----:B------:R-:W1:Y:S02]  /*0010*/  S2R R0, SR_TID.X ;  /* 0x0000000000007919 */ /* 0x000e640000002100 */
[----:B-1----:R-:W-:-:S13]  /*0020*/  ISETP.NE.AND P0, PT, R0, 0x5, PT ;  /* 0x000000050000780c */ /* 0x002fda0003f05270 */
[----:B------:R-:W-:Y:S05]  /*0030*/  @P0 EXIT ;  /* 0x000000000000094d */ /* 0x000fea0003800000 */
[----:B------:R-:W-:Y:S01]  /*0040*/  MOV R0, 0x0 ;  /* 0x0000000000007802 */ /* 0x000fe20000000f00 */
[----:B------:R-:W1:Y:S01]  /*0050*/  LDCU.64 UR4, c[0x4][0x8] ;  /* 0x01000100ff0477ac */ /* 0x000e620008000a00 */
[----:B------:R-:W-:Y:S02]  /*0060*/  CS2R R6, SRZ ;  /* 0x0000000000067805 */ /* 0x000fe4000001ff00 */
[----:B------:R2:W3:Y:S01]  /*0070*/  LDC.64 R2, c[0x4][R0] ;  /* 0x0100000000027b82 */ /* 0x0004e20000000a00 */
[----:B-1----:R-:W-:Y:S02]  /*0080*/  IMAD.U32 R4, RZ, RZ, UR4 ;  /* 0x00000004ff047e24 */ /* 0x002fe4000f8e00ff */
[----:B--2---:R-:W-:-:S07]  /*0090*/  IMAD.U32 R5, RZ, RZ, UR5 ;  /* 0x00000005ff057e24 */ /* 0x004fce000f8e00ff */
[----:B------:R-:W-:-:S07]  /*00a0*/  LEPC R20, `(.L_x_0) ;  /* 0x000000001014794e */ /* 0x000fce0000000000 */
[----:B0--3--:R-:W-:Y:S05]  /*00b0*/  CALL.ABS.NOINC R2 ;  /* 0x0000000002007343 */ /* 0x009fea0003c00000 */
.L_x_0:
[----:B------:R-:W-:Y:S05]  /*00c0*/  EXIT ;  /* 0x000000000000794d */ /* 0x000fea0003800000 */
.L_x_1:
[----:B------:R-:W-:-:S00]  /*00d0*/  BRA `(.L_x_1) ;  /* 0xfffffffc00fc7947 */ /* 0x000fc0000383ffff */
[----:B------:R-:W-:-:S00]  /*00e0*/  NOP ;  /* 0x0000000000007918 */ /* 0x000fc00000000000 */
        /* <DEDUP_REMOVED lines=9> */
.L_x_2:


//--------------------- .nv.global.init           --------------------------
	.section	.nv.global.init,"aw",@progbits
.nv.global.init:
	.type		$str,@object
	.size		$str,(.L_0 - $str)
$str:
        /*0000*/ 	.byte	0x48, 0x65, 0x6c, 0x6c, 0x6f, 0x20, 0x77, 0x6f, 0x72, 0x6c, 0x64, 0x20, 0x66, 0x72, 0x6f, 0x6d
        /*0010*/ 	.byte	0x20, 0x47, 0x50, 0x55, 0x20, 0x74, 0x68, 0x72, 0x65, 0x64, 0x20, 0x35, 0x21, 0x0a, 0x00
.L_0:


//--------------------- .nv.shared.reserved.0     --------------------------
	.section	.nv.shared.reserved.0,"aw",@nobits
	.weak		__nv_reservedSMEM_offset_0_alias
	.size		__nv_reservedSMEM_offset_0_alias, 0, 64
	.other		__nv_reservedSMEM_offset_0_alias,@"STO_CUDA_RESERVED_SHARED STV_DEFAULT"
__nv_reservedSMEM_offset_0_alias:
	.zero		0
	.zero		64


//--------------------- .nv.constant0._Z12helloFromGPUv --------------------------
	.section	.nv.constant0._Z12helloFromGPUv,"a",@progbits
	.sectionflags	@""
	.align	4
.nv.constant0._Z12helloFromGPUv:
	.zero		896


//--------------------- SYMBOLS --------------------------

	.type		.nv.reservedSmem.offset0,@object
	.size		.nv.reservedSmem.offset0,0x4
	.type		vprintf,@function
